//
// Generated by NVIDIA NVVM Compiler
//
// Compiler Build ID: CL-36424714
// Cuda compilation tools, release 13.0, V13.0.88
// Based on NVVM 20.0.0
//

.version 9.0
.target sm_100
.address_size 64

	// .globl	_Z14matrixMulTiledPfS_S_i
// _ZZ14matrixMulTiledPfS_S_iE4ds_A has been demoted
// _ZZ14matrixMulTiledPfS_S_iE4ds_B has been demoted

.visible .entry _Z14matrixMulTiledPfS_S_i(
	.param .u64 .ptr .align 1 _Z14matrixMulTiledPfS_S_i_param_0,
	.param .u64 .ptr .align 1 _Z14matrixMulTiledPfS_S_i_param_1,
	.param .u64 .ptr .align 1 _Z14matrixMulTiledPfS_S_i_param_2,
	.param .u32 _Z14matrixMulTiledPfS_S_i_param_3
)
{
	.reg .pred 	%p<8>;
	.reg .b32 	%r<104>;
	.reg .b32 	%f<368>;
	.reg .b64 	%rd<40>;
	// demoted variable
	.shared .align 4 .b8 _ZZ14matrixMulTiledPfS_S_iE4ds_A[1024];
	// demoted variable
	.shared .align 4 .b8 _ZZ14matrixMulTiledPfS_S_iE4ds_B[1024];
	ld.param.u32 	%r31, [_Z14matrixMulTiledPfS_S_i_param_3];
	mov.u32 	%r32, %ctaid.x;
	mov.u32 	%r33, %ctaid.y;
	mov.u32 	%r1, %tid.x;
	mov.u32 	%r2, %tid.y;
	shl.b32 	%r34, %r33, 4;
	add.s32 	%r3, %r34, %r2;
	shl.b32 	%r4, %r32, 4;
	add.s32 	%r5, %r4, %r1;
	shr.s32 	%r35, %r31, 31;
	shr.u32 	%r36, %r35, 28;
	add.s32 	%r37, %r31, %r36;
	shr.s32 	%r6, %r37, 4;
	setp.lt.s32 	%p1, %r31, 16;
	mov.f32 	%f367, 0f00000000;
	@%p1 bra 	$L__BB0_9;
	mad.lo.s32 	%r100, %r31, %r3, %r1;
	shl.b32 	%r39, %r2, 6;
	mov.u32 	%r40, _ZZ14matrixMulTiledPfS_S_iE4ds_A;
	add.s32 	%r8, %r40, %r39;
	add.s32 	%r41, %r6, -1;
	setp.lt.u32 	%p2, %r41, 3;
	mov.f32 	%f367, 0f00000000;
	mov.b32 	%r103, 0;
	@%p2 bra 	$L__BB0_4;
	and.b32  	%r103, %r6, 134217724;
	neg.s32 	%r101, %r103;
	add.s32 	%r43, %r2, 48;
	mad.lo.s32 	%r44, %r31, %r43, %r1;
	add.s32 	%r99, %r44, %r4;
	add.s32 	%r45, %r2, 32;
	mad.lo.s32 	%r46, %r31, %r45, %r1;
	add.s32 	%r98, %r46, %r4;
	add.s32 	%r47, %r2, 16;
	mad.lo.s32 	%r48, %r31, %r47, %r1;
	add.s32 	%r97, %r48, %r4;
	mad.lo.s32 	%r49, %r2, %r31, %r1;
	add.s32 	%r96, %r49, %r4;
	mov.f32 	%f367, 0f00000000;
$L__BB0_3:
	.pragma "nounroll";
	ld.param.u64 	%rd36, [_Z14matrixMulTiledPfS_S_i_param_1];
	ld.param.u64 	%rd33, [_Z14matrixMulTiledPfS_S_i_param_0];
	cvta.to.global.u64 	%rd4, %rd33;
	mul.wide.s32 	%rd5, %r100, 4;
	add.s64 	%rd6, %rd4, %rd5;
	ld.global.f32 	%f14, [%rd6];
	shl.b32 	%r51, %r1, 2;
	add.s32 	%r52, %r8, %r51;
	st.shared.f32 	[%r52], %f14;
	cvta.to.global.u64 	%rd7, %rd36;
	mul.wide.u32 	%rd8, %r96, 4;
	add.s64 	%rd9, %rd7, %rd8;
	ld.global.f32 	%f15, [%rd9];
	mov.u32 	%r54, _ZZ14matrixMulTiledPfS_S_iE4ds_B;
	add.s32 	%r55, %r54, %r51;
	add.s32 	%r56, %r55, %r39;
	st.shared.f32 	[%r56], %f15;
	bar.sync 	0;
	ld.shared.f32 	%f16, [%r8];
	ld.shared.f32 	%f17, [%r55];
	fma.rn.f32 	%f18, %f16, %f17, %f367;
	ld.shared.f32 	%f19, [%r8+4];
	ld.shared.f32 	%f20, [%r55+64];
	fma.rn.f32 	%f21, %f19, %f20, %f18;
	ld.shared.f32 	%f22, [%r8+8];
	ld.shared.f32 	%f23, [%r55+128];
	fma.rn.f32 	%f24, %f22, %f23, %f21;
	ld.shared.f32 	%f25, [%r8+12];
	ld.shared.f32 	%f26, [%r55+192];
	fma.rn.f32 	%f27, %f25, %f26, %f24;
	ld.shared.f32 	%f28, [%r8+16];
	ld.shared.f32 	%f29, [%r55+256];
	fma.rn.f32 	%f30, %f28, %f29, %f27;
	ld.shared.f32 	%f31, [%r8+20];
	ld.shared.f32 	%f32, [%r55+320];
	fma.rn.f32 	%f33, %f31, %f32, %f30;
	ld.shared.f32 	%f34, [%r8+24];
	ld.shared.f32 	%f35, [%r55+384];
	fma.rn.f32 	%f36, %f34, %f35, %f33;
	ld.shared.f32 	%f37, [%r8+28];
	ld.shared.f32 	%f38, [%r55+448];
	fma.rn.f32 	%f39, %f37, %f38, %f36;
	ld.shared.f32 	%f40, [%r8+32];
	ld.shared.f32 	%f41, [%r55+512];
	fma.rn.f32 	%f42, %f40, %f41, %f39;
	ld.shared.f32 	%f43, [%r8+36];
	ld.shared.f32 	%f44, [%r55+576];
	fma.rn.f32 	%f45, %f43, %f44, %f42;
	ld.shared.f32 	%f46, [%r8+40];
	ld.shared.f32 	%f47, [%r55+640];
	fma.rn.f32 	%f48, %f46, %f47, %f45;
	ld.shared.f32 	%f49, [%r8+44];
	ld.shared.f32 	%f50, [%r55+704];
	fma.rn.f32 	%f51, %f49, %f50, %f48;
	ld.shared.f32 	%f52, [%r8+48];
	ld.shared.f32 	%f53, [%r55+768];
	fma.rn.f32 	%f54, %f52, %f53, %f51;
	ld.shared.f32 	%f55, [%r8+52];
	ld.shared.f32 	%f56, [%r55+832];
	fma.rn.f32 	%f57, %f55, %f56, %f54;
	ld.shared.f32 	%f58, [%r8+56];
	ld.shared.f32 	%f59, [%r55+896];
	fma.rn.f32 	%f60, %f58, %f59, %f57;
	ld.shared.f32 	%f61, [%r8+60];
	ld.shared.f32 	%f62, [%r55+960];
	fma.rn.f32 	%f63, %f61, %f62, %f60;
	bar.sync 	0;
	ld.global.f32 	%f64, [%rd6+64];
	st.shared.f32 	[%r52], %f64;
	mul.wide.u32 	%rd10, %r97, 4;
	add.s64 	%rd11, %rd7, %rd10;
	ld.global.f32 	%f65, [%rd11];
	st.shared.f32 	[%r56], %f65;
	bar.sync 	0;
	ld.shared.f32 	%f66, [%r8];
	ld.shared.f32 	%f67, [%r55];
	fma.rn.f32 	%f68, %f66, %f67, %f63;
	ld.shared.f32 	%f69, [%r8+4];
	ld.shared.f32 	%f70, [%r55+64];
	fma.rn.f32 	%f71, %f69, %f70, %f68;
	ld.shared.f32 	%f72, [%r8+8];
	ld.shared.f32 	%f73, [%r55+128];
	fma.rn.f32 	%f74, %f72, %f73, %f71;
	ld.shared.f32 	%f75, [%r8+12];
	ld.shared.f32 	%f76, [%r55+192];
	fma.rn.f32 	%f77, %f75, %f76, %f74;
	ld.shared.f32 	%f78, [%r8+16];
	ld.shared.f32 	%f79, [%r55+256];
	fma.rn.f32 	%f80, %f78, %f79, %f77;
	ld.shared.f32 	%f81, [%r8+20];
	ld.shared.f32 	%f82, [%r55+320];
	fma.rn.f32 	%f83, %f81, %f82, %f80;
	ld.shared.f32 	%f84, [%r8+24];
	ld.shared.f32 	%f85, [%r55+384];
	fma.rn.f32 	%f86, %f84, %f85, %f83;
	ld.shared.f32 	%f87, [%r8+28];
	ld.shared.f32 	%f88, [%r55+448];
	fma.rn.f32 	%f89, %f87, %f88, %f86;
	ld.shared.f32 	%f90, [%r8+32];
	ld.shared.f32 	%f91, [%r55+512];
	fma.rn.f32 	%f92, %f90, %f91, %f89;
	ld.shared.f32 	%f93, [%r8+36];
	ld.shared.f32 	%f94, [%r55+576];
	fma.rn.f32 	%f95, %f93, %f94, %f92;
	ld.shared.f32 	%f96, [%r8+40];
	ld.shared.f32 	%f97, [%r55+640];
	fma.rn.f32 	%f98, %f96, %f97, %f95;
	ld.shared.f32 	%f99, [%r8+44];
	ld.shared.f32 	%f100, [%r55+704];
	fma.rn.f32 	%f101, %f99, %f100, %f98;
	ld.shared.f32 	%f102, [%r8+48];
	ld.shared.f32 	%f103, [%r55+768];
	fma.rn.f32 	%f104, %f102, %f103, %f101;
	ld.shared.f32 	%f105, [%r8+52];
	ld.shared.f32 	%f106, [%r55+832];
	fma.rn.f32 	%f107, %f105, %f106, %f104;
	ld.shared.f32 	%f108, [%r8+56];
	ld.shared.f32 	%f109, [%r55+896];
	fma.rn.f32 	%f110, %f108, %f109, %f107;
	ld.shared.f32 	%f111, [%r8+60];
	ld.shared.f32 	%f112, [%r55+960];
	fma.rn.f32 	%f113, %f111, %f112, %f110;
	bar.sync 	0;
	ld.global.f32 	%f114, [%rd6+128];
	st.shared.f32 	[%r52], %f114;
	mul.wide.u32 	%rd12, %r98, 4;
	add.s64 	%rd13, %rd7, %rd12;
	ld.global.f32 	%f115, [%rd13];
	st.shared.f32 	[%r56], %f115;
	bar.sync 	0;
	ld.shared.f32 	%f116, [%r8];
	ld.shared.f32 	%f117, [%r55];
	fma.rn.f32 	%f118, %f116, %f117, %f113;
	ld.shared.f32 	%f119, [%r8+4];
	ld.shared.f32 	%f120, [%r55+64];
	fma.rn.f32 	%f121, %f119, %f120, %f118;
	ld.shared.f32 	%f122, [%r8+8];
	ld.shared.f32 	%f123, [%r55+128];
	fma.rn.f32 	%f124, %f122, %f123, %f121;
	ld.shared.f32 	%f125, [%r8+12];
	ld.shared.f32 	%f126, [%r55+192];
	fma.rn.f32 	%f127, %f125, %f126, %f124;
	ld.shared.f32 	%f128, [%r8+16];
	ld.shared.f32 	%f129, [%r55+256];
	fma.rn.f32 	%f130, %f128, %f129, %f127;
	ld.shared.f32 	%f131, [%r8+20];
	ld.shared.f32 	%f132, [%r55+320];
	fma.rn.f32 	%f133, %f131, %f132, %f130;
	ld.shared.f32 	%f134, [%r8+24];
	ld.shared.f32 	%f135, [%r55+384];
	fma.rn.f32 	%f136, %f134, %f135, %f133;
	ld.shared.f32 	%f137, [%r8+28];
	ld.shared.f32 	%f138, [%r55+448];
	fma.rn.f32 	%f139, %f137, %f138, %f136;
	ld.shared.f32 	%f140, [%r8+32];
	ld.shared.f32 	%f141, [%r55+512];
	fma.rn.f32 	%f142, %f140, %f141, %f139;
	ld.shared.f32 	%f143, [%r8+36];
	ld.shared.f32 	%f144, [%r55+576];
	fma.rn.f32 	%f145, %f143, %f144, %f142;
	ld.shared.f32 	%f146, [%r8+40];
	ld.shared.f32 	%f147, [%r55+640];
	fma.rn.f32 	%f148, %f146, %f147, %f145;
	ld.shared.f32 	%f149, [%r8+44];
	ld.shared.f32 	%f150, [%r55+704];
	fma.rn.f32 	%f151, %f149, %f150, %f148;
	ld.shared.f32 	%f152, [%r8+48];
	ld.shared.f32 	%f153, [%r55+768];
	fma.rn.f32 	%f154, %f152, %f153, %f151;
	ld.shared.f32 	%f155, [%r8+52];
	ld.shared.f32 	%f156, [%r55+832];
	fma.rn.f32 	%f157, %f155, %f156, %f154;
	ld.shared.f32 	%f158, [%r8+56];
	ld.shared.f32 	%f159, [%r55+896];
	fma.rn.f32 	%f160, %f158, %f159, %f157;
	ld.shared.f32 	%f161, [%r8+60];
	ld.shared.f32 	%f162, [%r55+960];
	fma.rn.f32 	%f163, %f161, %f162, %f160;
	bar.sync 	0;
	ld.global.f32 	%f164, [%rd6+192];
	st.shared.f32 	[%r52], %f164;
	mul.wide.u32 	%rd14, %r99, 4;
	add.s64 	%rd15, %rd7, %rd14;
	ld.global.f32 	%f165, [%rd15];
	st.shared.f32 	[%r56], %f165;
	bar.sync 	0;
	ld.shared.f32 	%f166, [%r8];
	ld.shared.f32 	%f167, [%r55];
	fma.rn.f32 	%f168, %f166, %f167, %f163;
	ld.shared.f32 	%f169, [%r8+4];
	ld.shared.f32 	%f170, [%r55+64];
	fma.rn.f32 	%f171, %f169, %f170, %f168;
	ld.shared.f32 	%f172, [%r8+8];
	ld.shared.f32 	%f173, [%r55+128];
	fma.rn.f32 	%f174, %f172, %f173, %f171;
	ld.shared.f32 	%f175, [%r8+12];
	ld.shared.f32 	%f176, [%r55+192];
	fma.rn.f32 	%f177, %f175, %f176, %f174;
	ld.shared.f32 	%f178, [%r8+16];
	ld.shared.f32 	%f179, [%r55+256];
	fma.rn.f32 	%f180, %f178, %f179, %f177;
	ld.shared.f32 	%f181, [%r8+20];
	ld.shared.f32 	%f182, [%r55+320];
	fma.rn.f32 	%f183, %f181, %f182, %f180;
	ld.shared.f32 	%f184, [%r8+24];
	ld.shared.f32 	%f185, [%r55+384];
	fma.rn.f32 	%f186, %f184, %f185, %f183;
	ld.shared.f32 	%f187, [%r8+28];
	ld.shared.f32 	%f188, [%r55+448];
	fma.rn.f32 	%f189, %f187, %f188, %f186;
	ld.shared.f32 	%f190, [%r8+32];
	ld.shared.f32 	%f191, [%r55+512];
	fma.rn.f32 	%f192, %f190, %f191, %f189;
	ld.shared.f32 	%f193, [%r8+36];
	ld.shared.f32 	%f194, [%r55+576];
	fma.rn.f32 	%f195, %f193, %f194, %f192;
	ld.shared.f32 	%f196, [%r8+40];
	ld.shared.f32 	%f197, [%r55+640];
	fma.rn.f32 	%f198, %f196, %f197, %f195;
	ld.shared.f32 	%f199, [%r8+44];
	ld.shared.f32 	%f200, [%r55+704];
	fma.rn.f32 	%f201, %f199, %f200, %f198;
	ld.shared.f32 	%f202, [%r8+48];
	ld.shared.f32 	%f203, [%r55+768];
	fma.rn.f32 	%f204, %f202, %f203, %f201;
	ld.shared.f32 	%f205, [%r8+52];
	ld.shared.f32 	%f206, [%r55+832];
	fma.rn.f32 	%f207, %f205, %f206, %f204;
	ld.shared.f32 	%f208, [%r8+56];
	ld.shared.f32 	%f209, [%r55+896];
	fma.rn.f32 	%f210, %f208, %f209, %f207;
	ld.shared.f32 	%f211, [%r8+60];
	ld.shared.f32 	%f212, [%r55+960];
	fma.rn.f32 	%f367, %f211, %f212, %f210;
	bar.sync 	0;
	add.s32 	%r101, %r101, 4;
	add.s32 	%r100, %r100, 64;
	shl.b32 	%r57, %r31, 6;
	add.s32 	%r99, %r99, %r57;
	add.s32 	%r98, %r98, %r57;
	add.s32 	%r97, %r97, %r57;
	add.s32 	%r96, %r96, %r57;
	setp.ne.s32 	%p3, %r101, 0;
	@%p3 bra 	$L__BB0_3;
$L__BB0_4:
	and.b32  	%r28, %r6, 3;
	setp.eq.s32 	%p4, %r28, 0;
	@%p4 bra 	$L__BB0_9;
	setp.eq.s32 	%p5, %r28, 1;
	@%p5 bra 	$L__BB0_7;
	ld.param.u64 	%rd37, [_Z14matrixMulTiledPfS_S_i_param_1];
	ld.param.u64 	%rd34, [_Z14matrixMulTiledPfS_S_i_param_0];
	shl.b32 	%r58, %r103, 4;
	mad.lo.s32 	%r63, %r31, %r3, %r1;
	add.s32 	%r64, %r63, %r58;
	cvta.to.global.u64 	%rd16, %rd34;
	mul.wide.s32 	%rd17, %r64, 4;
	add.s64 	%rd18, %rd16, %rd17;
	ld.global.f32 	%f214, [%rd18];
	shl.b32 	%r65, %r1, 2;
	add.s32 	%r66, %r8, %r65;
	st.shared.f32 	[%r66], %f214;
	add.s32 	%r67, %r58, %r2;
	mad.lo.s32 	%r68, %r67, %r31, %r5;
	cvta.to.global.u64 	%rd19, %rd37;
	mul.wide.u32 	%rd20, %r68, 4;
	add.s64 	%rd21, %rd19, %rd20;
	ld.global.f32 	%f215, [%rd21];
	mov.u32 	%r70, _ZZ14matrixMulTiledPfS_S_iE4ds_B;
	add.s32 	%r71, %r70, %r65;
	add.s32 	%r72, %r71, %r39;
	st.shared.f32 	[%r72], %f215;
	bar.sync 	0;
	ld.shared.f32 	%f216, [%r8];
	ld.shared.f32 	%f217, [%r71];
	fma.rn.f32 	%f218, %f216, %f217, %f367;
	ld.shared.f32 	%f219, [%r8+4];
	ld.shared.f32 	%f220, [%r71+64];
	fma.rn.f32 	%f221, %f219, %f220, %f218;
	ld.shared.f32 	%f222, [%r8+8];
	ld.shared.f32 	%f223, [%r71+128];
	fma.rn.f32 	%f224, %f222, %f223, %f221;
	ld.shared.f32 	%f225, [%r8+12];
	ld.shared.f32 	%f226, [%r71+192];
	fma.rn.f32 	%f227, %f225, %f226, %f224;
	ld.shared.f32 	%f228, [%r8+16];
	ld.shared.f32 	%f229, [%r71+256];
	fma.rn.f32 	%f230, %f228, %f229, %f227;
	ld.shared.f32 	%f231, [%r8+20];
	ld.shared.f32 	%f232, [%r71+320];
	fma.rn.f32 	%f233, %f231, %f232, %f230;
	ld.shared.f32 	%f234, [%r8+24];
	ld.shared.f32 	%f235, [%r71+384];
	fma.rn.f32 	%f236, %f234, %f235, %f233;
	ld.shared.f32 	%f237, [%r8+28];
	ld.shared.f32 	%f238, [%r71+448];
	fma.rn.f32 	%f239, %f237, %f238, %f236;
	ld.shared.f32 	%f240, [%r8+32];
	ld.shared.f32 	%f241, [%r71+512];
	fma.rn.f32 	%f242, %f240, %f241, %f239;
	ld.shared.f32 	%f243, [%r8+36];
	ld.shared.f32 	%f244, [%r71+576];
	fma.rn.f32 	%f245, %f243, %f244, %f242;
	ld.shared.f32 	%f246, [%r8+40];
	ld.shared.f32 	%f247, [%r71+640];
	fma.rn.f32 	%f248, %f246, %f247, %f245;
	ld.shared.f32 	%f249, [%r8+44];
	ld.shared.f32 	%f250, [%r71+704];
	fma.rn.f32 	%f251, %f249, %f250, %f248;
	ld.shared.f32 	%f252, [%r8+48];
	ld.shared.f32 	%f253, [%r71+768];
	fma.rn.f32 	%f254, %f252, %f253, %f251;
	ld.shared.f32 	%f255, [%r8+52];
	ld.shared.f32 	%f256, [%r71+832];
	fma.rn.f32 	%f257, %f255, %f256, %f254;
	ld.shared.f32 	%f258, [%r8+56];
	ld.shared.f32 	%f259, [%r71+896];
	fma.rn.f32 	%f260, %f258, %f259, %f257;
	ld.shared.f32 	%f261, [%r8+60];
	ld.shared.f32 	%f262, [%r71+960];
	fma.rn.f32 	%f263, %f261, %f262, %f260;
	bar.sync 	0;
	ld.global.f32 	%f264, [%rd18+64];
	st.shared.f32 	[%r66], %f264;
	add.s32 	%r73, %r67, 16;
	mad.lo.s32 	%r74, %r73, %r31, %r5;
	mul.wide.u32 	%rd22, %r74, 4;
	add.s64 	%rd23, %rd19, %rd22;
	ld.global.f32 	%f265, [%rd23];
	st.shared.f32 	[%r72], %f265;
	bar.sync 	0;
	ld.shared.f32 	%f266, [%r8];
	ld.shared.f32 	%f267, [%r71];
	fma.rn.f32 	%f268, %f266, %f267, %f263;
	ld.shared.f32 	%f269, [%r8+4];
	ld.shared.f32 	%f270, [%r71+64];
	fma.rn.f32 	%f271, %f269, %f270, %f268;
	ld.shared.f32 	%f272, [%r8+8];
	ld.shared.f32 	%f273, [%r71+128];
	fma.rn.f32 	%f274, %f272, %f273, %f271;
	ld.shared.f32 	%f275, [%r8+12];
	ld.shared.f32 	%f276, [%r71+192];
	fma.rn.f32 	%f277, %f275, %f276, %f274;
	ld.shared.f32 	%f278, [%r8+16];
	ld.shared.f32 	%f279, [%r71+256];
	fma.rn.f32 	%f280, %f278, %f279, %f277;
	ld.shared.f32 	%f281, [%r8+20];
	ld.shared.f32 	%f282, [%r71+320];
	fma.rn.f32 	%f283, %f281, %f282, %f280;
	ld.shared.f32 	%f284, [%r8+24];
	ld.shared.f32 	%f285, [%r71+384];
	fma.rn.f32 	%f286, %f284, %f285, %f283;
	ld.shared.f32 	%f287, [%r8+28];
	ld.shared.f32 	%f288, [%r71+448];
	fma.rn.f32 	%f289, %f287, %f288, %f286;
	ld.shared.f32 	%f290, [%r8+32];
	ld.shared.f32 	%f291, [%r71+512];
	fma.rn.f32 	%f292, %f290, %f291, %f289;
	ld.shared.f32 	%f293, [%r8+36];
	ld.shared.f32 	%f294, [%r71+576];
	fma.rn.f32 	%f295, %f293, %f294, %f292;
	ld.shared.f32 	%f296, [%r8+40];
	ld.shared.f32 	%f297, [%r71+640];
	fma.rn.f32 	%f298, %f296, %f297, %f295;
	ld.shared.f32 	%f299, [%r8+44];
	ld.shared.f32 	%f300, [%r71+704];
	fma.rn.f32 	%f301, %f299, %f300, %f298;
	ld.shared.f32 	%f302, [%r8+48];
	ld.shared.f32 	%f303, [%r71+768];
	fma.rn.f32 	%f304, %f302, %f303, %f301;
	ld.shared.f32 	%f305, [%r8+52];
	ld.shared.f32 	%f306, [%r71+832];
	fma.rn.f32 	%f307, %f305, %f306, %f304;
	ld.shared.f32 	%f308, [%r8+56];
	ld.shared.f32 	%f309, [%r71+896];
	fma.rn.f32 	%f310, %f308, %f309, %f307;
	ld.shared.f32 	%f311, [%r8+60];
	ld.shared.f32 	%f312, [%r71+960];
	fma.rn.f32 	%f367, %f311, %f312, %f310;
	bar.sync 	0;
	add.s32 	%r103, %r103, 2;
$L__BB0_7:
	and.b32  	%r75, %r6, 1;
	setp.eq.b32 	%p6, %r75, 1;
	not.pred 	%p7, %p6;
	@%p7 bra 	$L__BB0_9;
	ld.param.u64 	%rd38, [_Z14matrixMulTiledPfS_S_i_param_1];
	ld.param.u64 	%rd35, [_Z14matrixMulTiledPfS_S_i_param_0];
	shl.b32 	%r76, %r103, 4;
	mad.lo.s32 	%r81, %r31, %r3, %r1;
	add.s32 	%r82, %r81, %r76;
	cvta.to.global.u64 	%rd24, %rd35;
	mul.wide.s32 	%rd25, %r82, 4;
	add.s64 	%rd26, %rd24, %rd25;
	ld.global.f32 	%f313, [%rd26];
	shl.b32 	%r83, %r1, 2;
	add.s32 	%r84, %r8, %r83;
	st.shared.f32 	[%r84], %f313;
	add.s32 	%r85, %r76, %r2;
	mad.lo.s32 	%r86, %r85, %r31, %r5;
	cvta.to.global.u64 	%rd27, %rd38;
	mul.wide.u32 	%rd28, %r86, 4;
	add.s64 	%rd29, %rd27, %rd28;
	ld.global.f32 	%f314, [%rd29];
	mov.u32 	%r88, _ZZ14matrixMulTiledPfS_S_iE4ds_B;
	add.s32 	%r89, %r88, %r83;
	add.s32 	%r90, %r89, %r39;
	st.shared.f32 	[%r90], %f314;
	bar.sync 	0;
	ld.shared.f32 	%f315, [%r8];
	ld.shared.f32 	%f316, [%r89];
	fma.rn.f32 	%f317, %f315, %f316, %f367;
	ld.shared.f32 	%f318, [%r8+4];
	ld.shared.f32 	%f319, [%r89+64];
	fma.rn.f32 	%f320, %f318, %f319, %f317;
	ld.shared.f32 	%f321, [%r8+8];
	ld.shared.f32 	%f322, [%r89+128];
	fma.rn.f32 	%f323, %f321, %f322, %f320;
	ld.shared.f32 	%f324, [%r8+12];
	ld.shared.f32 	%f325, [%r89+192];
	fma.rn.f32 	%f326, %f324, %f325, %f323;
	ld.shared.f32 	%f327, [%r8+16];
	ld.shared.f32 	%f328, [%r89+256];
	fma.rn.f32 	%f329, %f327, %f328, %f326;
	ld.shared.f32 	%f330, [%r8+20];
	ld.shared.f32 	%f331, [%r89+320];
	fma.rn.f32 	%f332, %f330, %f331, %f329;
	ld.shared.f32 	%f333, [%r8+24];
	ld.shared.f32 	%f334, [%r89+384];
	fma.rn.f32 	%f335, %f333, %f334, %f332;
	ld.shared.f32 	%f336, [%r8+28];
	ld.shared.f32 	%f337, [%r89+448];
	fma.rn.f32 	%f338, %f336, %f337, %f335;
	ld.shared.f32 	%f339, [%r8+32];
	ld.shared.f32 	%f340, [%r89+512];
	fma.rn.f32 	%f341, %f339, %f340, %f338;
	ld.shared.f32 	%f342, [%r8+36];
	ld.shared.f32 	%f343, [%r89+576];
	fma.rn.f32 	%f344, %f342, %f343, %f341;
	ld.shared.f32 	%f345, [%r8+40];
	ld.shared.f32 	%f346, [%r89+640];
	fma.rn.f32 	%f347, %f345, %f346, %f344;
	ld.shared.f32 	%f348, [%r8+44];
	ld.shared.f32 	%f349, [%r89+704];
	fma.rn.f32 	%f350, %f348, %f349, %f347;
	ld.shared.f32 	%f351, [%r8+48];
	ld.shared.f32 	%f352, [%r89+768];
	fma.rn.f32 	%f353, %f351, %f352, %f350;
	ld.shared.f32 	%f354, [%r8+52];
	ld.shared.f32 	%f355, [%r89+832];
	fma.rn.f32 	%f356, %f354, %f355, %f353;
	ld.shared.f32 	%f357, [%r8+56];
	ld.shared.f32 	%f358, [%r89+896];
	fma.rn.f32 	%f359, %f357, %f358, %f356;
	ld.shared.f32 	%f360, [%r8+60];
	ld.shared.f32 	%f361, [%r89+960];
	fma.rn.f32 	%f367, %f360, %f361, %f359;
	bar.sync 	0;
$L__BB0_9:
	ld.param.u64 	%rd39, [_Z14matrixMulTiledPfS_S_i_param_2];
	cvta.to.global.u64 	%rd30, %rd39;
	mad.lo.s32 	%r95, %r31, %r3, %r5;
	mul.wide.s32 	%rd31, %r95, 4;
	add.s64 	%rd32, %rd30, %rd31;
	st.global.f32 	[%rd32], %f367;
	ret;

}


// ===== COMPILED SASS (sm_100) =====

	.target	sm_100

	.elftype	@"ET_EXEC"


//--------------------- .note.nv.tkinfo           --------------------------
	.section	.note.nv.tkinfo,"",@"SHT_NOTE"
	.sectionflags	@"SHF_NOTE_NV_TKINFO"
	.tkinfo
        /*0018*/ 	.word	0x00000002
        /*0030*/ 	.string	""
        /*0030*/ 	.string	"ptxas"
        /*0030*/ 	.string	"Cuda compilation tools, release 13.0, V13.0.88"
        /*0030*/ 	.string	"Build cuda_13.0.r13.0/compiler.36424714_0"
        /*0030*/ 	.string	"-arch sm_100 -m 64 "



//--------------------- .note.nv.cuinfo           --------------------------
	.section	.note.nv.cuinfo,"",@"SHT_NOTE"
	.sectionflags	@"SHF_NOTE_NV_CUINFO"
        /*0018*/ 	.short	0x0002
        /*001a*/ 	.short	0x0064
        /*001c*/ 	.short	0x0082
	.zero		2


//--------------------- .nv.info                  --------------------------
	.section	.nv.info,"",@"SHT_CUDA_INFO"
	.align	4


	//----- nvinfo : EIATTR_REGCOUNT
	.align		4
        /*0000*/ 	.byte	0x04, 0x2f
        /*0002*/ 	.short	(.L_1 - .L_0)
	.align		4
.L_0:
        /*0004*/ 	.word	index@(_Z14matrixMulTiledPfS_S_i)
        /*0008*/ 	.word	0x00000028


	//----- nvinfo : EIATTR_FRAME_SIZE
	.align		4
.L_1:
        /*000c*/ 	.byte	0x04, 0x11
        /*000e*/ 	.short	(.L_3 - .L_2)
	.align		4
.L_2:
        /*0010*/ 	.word	index@(_Z14matrixMulTiledPfS_S_i)
        /*0014*/ 	.word	0x00000000


	//----- nvinfo : EIATTR_MIN_STACK_SIZE
	.align		4
.L_3:
        /*0018*/ 	.byte	0x04, 0x12
        /*001a*/ 	.short	(.L_5 - .L_4)
	.align		4
.L_4:
        /*001c*/ 	.word	index@(_Z14matrixMulTiledPfS_S_i)
        /*0020*/ 	.word	0x00000000
.L_5:


//--------------------- .nv.compat                --------------------------
	.section	.nv.compat,"",@"SHT_CUDA_COMPAT_INFO"
	.align	4
        /*0000*/ 	.byte	0x02, 0x09, 0x00, 0x00, 0x02, 0x02, 0x01, 0x00, 0x02, 0x05, 0x05, 0x00, 0x03, 0x07, 0x01, 0x01
        /*0010*/ 	.byte	0x02, 0x03, 0x00, 0x00, 0x02, 0x06, 0x01, 0x00, 0x04, 0x0b, 0x08, 0x00, 0x09, 0x00, 0x00, 0x00
        /*0020*/ 	.byte	0x00, 0x00, 0x00, 0x00


//--------------------- .nv.info._Z14matrixMulTiledPfS_S_i --------------------------
	.section	.nv.info._Z14matrixMulTiledPfS_S_i,"",@"SHT_CUDA_INFO"
	.sectionflags	@""
	.align	4


	//----- nvinfo : EIATTR_CUDA_API_VERSION
	.align		4
        /*0000*/ 	.byte	0x04, 0x37
        /*0002*/ 	.short	(.L_7 - .L_6)
.L_6:
        /*0004*/ 	.word	0x00000082


	//----- nvinfo : EIATTR_KPARAM_INFO
	.align		4
.L_7:
        /*0008*/ 	.byte	0x04, 0x17
        /*000a*/ 	.short	(.L_9 - .L_8)
.L_8:
        /*000c*/ 	.word	0x00000000
        /*0010*/ 	.short	0x0003
        /*0012*/ 	.short	0x0018
        /*0014*/ 	.byte	0x00, 0xf0, 0x11, 0x00


	//----- nvinfo : EIATTR_KPARAM_INFO
	.align		4
.L_9:
        /*0018*/ 	.byte	0x04, 0x17
        /*001a*/ 	.short	(.L_11 - .L_10)
.L_10:
        /*001c*/ 	.word	0x00000000
        /*0020*/ 	.short	0x0002
        /*0022*/ 	.short	0x0010
        /*0024*/ 	.byte	0x00, 0xf5, 0x21, 0x00


	//----- nvinfo : EIATTR_KPARAM_INFO
	.align		4
.L_11:
        /*0028*/ 	.byte	0x04, 0x17
        /*002a*/ 	.short	(.L_13 - .L_12)
.L_12:
        /*002c*/ 	.word	0x00000000
        /*0030*/ 	.short	0x0001
        /*0032*/ 	.short	0x0008
        /*0034*/ 	.byte	0x00, 0xf5, 0x21, 0x00


	//----- nvinfo : EIATTR_KPARAM_INFO
	.align		4
.L_13:
        /*0038*/ 	.byte	0x04, 0x17
        /*003a*/ 	.short	(.L_15 - .L_14)
.L_14:
        /*003c*/ 	.word	0x00000000
        /*0040*/ 	.short	0x0000
        /*0042*/ 	.short	0x0000
        /*0044*/ 	.byte	0x00, 0xf5, 0x21, 0x00


	//----- nvinfo : EIATTR_SPARSE_MMA_MASK
	.align		4
.L_15:
        /*0048*/ 	.byte	0x03, 0x50
        /*004a*/ 	.short	0x0000


	//----- nvinfo : EIATTR_MAXREG_COUNT
	.align		4
        /*004c*/ 	.byte	0x03, 0x1b
        /*004e*/ 	.short	0x00ff


	//----- nvinfo : EIATTR_NUM_BARRIERS
	.align		4
        /*0050*/ 	.byte	0x02, 0x4c
        /*0052*/ 	.byte	0x01
	.zero		1


	//----- nvinfo : EIATTR_MERCURY_ISA_VERSION
	.align		4
        /*0054*/ 	.byte	0x03, 0x5f
        /*0056*/ 	.short	0x0101


	//----- nvinfo : EIATTR_VRC_CTA_INIT_COUNT
	.align		4
        /*0058*/ 	.byte	0x02, 0x4a
	.zero		1
	.zero		1


	//----- nvinfo : EIATTR_EXIT_INSTR_OFFSETS
	.align		4
        /*005c*/ 	.byte	0x04, 0x1c
        /*005e*/ 	.short	(.L_17 - .L_16)


	//   ....[0]....
.L_16:
        /*0060*/ 	.word	0x00001890


	//----- nvinfo : EIATTR_CBANK_PARAM_SIZE
	.align		4
.L_17:
        /*0064*/ 	.byte	0x03, 0x19
        /*0066*/ 	.short	0x001c


	//----- nvinfo : EIATTR_PARAM_CBANK
	.align		4
        /*0068*/ 	.byte	0x04, 0x0a
        /*006a*/ 	.short	(.L_19 - .L_18)
	.align		4
.L_18:
        /*006c*/ 	.word	index@(.nv.constant0._Z14matrixMulTiledPfS_S_i)
        /*0070*/ 	.short	0x0380
        /*0072*/ 	.short	0x001c


	//----- nvinfo : EIATTR_SW_WAR
	.align		4
.L_19:
        /*0074*/ 	.byte	0x04, 0x36
        /*0076*/ 	.short	(.L_21 - .L_20)
.L_20:
        /*0078*/ 	.word	0x00000008
.L_21:


//--------------------- .nv.callgraph             --------------------------
	.section	.nv.callgraph,"",@"SHT_CUDA_CALLGRAPH"
	.align	4
	.sectionentsize	8
	.align		4
        /*0000*/ 	.word	0x00000000
	.align		4
        /*0004*/ 	.word	0xffffffff
	.align		4
        /*0008*/ 	.word	0x00000000
	.align		4
        /*000c*/ 	.word	0xfffffffe
	.align		4
        /*0010*/ 	.word	0x00000000
	.align		4
        /*0014*/ 	.word	0xfffffffd
	.align		4
        /*0018*/ 	.word	0x00000000
	.align		4
        /*001c*/ 	.word	0xfffffffc


//--------------------- .text._Z14matrixMulTiledPfS_S_i --------------------------
	.section	.text._Z14matrixMulTiledPfS_S_i,"ax",@progbits
	.align	128
        .global         _Z14matrixMulTiledPfS_S_i
        .type           _Z14matrixMulTiledPfS_S_i,@function
        .size           _Z14matrixMulTiledPfS_S_i,(.L_x_5 - _Z14matrixMulTiledPfS_S_i)
        .other          _Z14matrixMulTiledPfS_S_i,@"STO_CUDA_ENTRY STV_DEFAULT"
_Z14matrixMulTiledPfS_S_i:
.text._Z14matrixMulTiledPfS_S_i:
[----:B------:R-:W-:Y:S08]  /*0000*/  LDC R1, c[0x0][0x37c] ;  /* 0x0000df00ff017b82 */ /* 0x000ff00000000800 */
[----:B------:R-:W0:Y:S01]  /*0010*/  LDC R5, c[0x0][0x398] ;  /* 0x0000e600ff057b82 */ /* 0x000e220000000800 */
[----:B------:R-:W1:Y:S01]  /*0020*/  S2R R6, SR_CTAID.Y ;  /* 0x0000000000067919 */ /* 0x000e620000002600 */
[----:B------:R-:W2:Y:S01]  /*0030*/  LDCU.64 UR8, c[0x0][0x358] ;  /* 0x00006b00ff0877ac */ /* 0x000ea20008000a00 */
[----:B------:R-:W-:Y:S01]  /*0040*/  HFMA2 R31, -RZ, RZ, 0, 0 ;  /* 0x00000000ff1f7431 */ /* 0x000fe200000001ff */
[----:B------:R-:W1:Y:S01]  /*0050*/  S2R R3, SR_TID.Y ;  /* 0x0000000000037919 */ /* 0x000e620000002200 */
[----:B------:R-:W3:Y:S01]  /*0060*/  S2R R11, SR_CTAID.X ;  /* 0x00000000000b7919 */ /* 0x000ee20000002500 */
[----:B------:R-:W3:Y:S01]  /*0070*/  S2R R2, SR_TID.X ;  /* 0x0000000000027919 */ /* 0x000ee20000002100 */
[----:B0-----:R-:W-:-:S02]  /*0080*/  ISETP.GE.AND P0, PT, R5, 0x10, PT ;  /* 0x000000100500780c */ /* 0x001fc40003f06270 */
[----:B------:R-:W-:-:S04]  /*0090*/  SHF.R.S32.HI R0, RZ, 0x1f, R5 ;  /* 0x0000001fff007819 */ /* 0x000fc80000011405 */
[----:B------:R-:W-:Y:S02]  /*00a0*/  LEA.HI R0, R0, R5, RZ, 0x4 ;  /* 0x0000000500007211 */ /* 0x000fe400078f20ff */
[----:B-1----:R-:W-:Y:S02]  /*00b0*/  LEA R6, R6, R3, 0x4 ;  /* 0x0000000306067211 */ /* 0x002fe400078e20ff */
[----:B---3--:R-:W-:-:S03]  /*00c0*/  LEA R4, R11, R2, 0x4 ;  /* 0x000000020b047211 */ /* 0x008fc600078e20ff */
[----:B--2---:R-:W-:Y:S05]  /*00d0*/  @!P0 BRA `(.L_x_0) ;  /* 0x0000001400dc8947 */ /* 0x004fea0003800000 */
[----:B------:R-:W0:Y:S01]  /*00e0*/  S2UR UR6, SR_CgaCtaId ;  /* 0x00000000000679c3 */ /* 0x000e220000008800 */
[----:B------:R-:W-:Y:S01]  /*00f0*/  SHF.R.S32.HI R29, RZ, 0x4, R0 ;  /* 0x00000004ff1d7819 */ /* 0x000fe20000011400 */
[----:B------:R-:W-:Y:S01]  /*0100*/  UMOV UR4, 0x400 ;  /* 0x0000040000047882 */ /* 0x000fe20000000000 */
[----:B------:R-:W-:Y:S01]  /*0110*/  IMAD R21, R6, R5, R2 ;  /* 0x0000000506157224 */ /* 0x000fe200078e0202 */
[----:B------:R-:W-:Y:S02]  /*0120*/  MOV R31, RZ ;  /* 0x000000ff001f7202 */ /* 0x000fe40000000f00 */
[----:B------:R-:W-:-:S04]  /*0130*/  IADD3 R0, PT, PT, R29, -0x1, RZ ;  /* 0xffffffff1d007810 */ /* 0x000fc80007ffe0ff */
[----:B------:R-:W-:Y:S02]  /*0140*/  ISETP.GE.U32.AND P0, PT, R0, 0x3, PT ;  /* 0x000000030000780c */ /* 0x000fe40003f06070 */
[----:B------:R-:W-:Y:S01]  /*0150*/  MOV R0, RZ ;  /* 0x000000ff00007202 */ /* 0x000fe20000000f00 */
[----:B0-----:R-:W-:-:S06]  /*0160*/  ULEA UR5, UR6, UR4, 0x18 ;  /* 0x0000000406057291 */ /* 0x001fcc000f8ec0ff */
[----:B------:R-:W-:-:S04]  /*0170*/  LEA R7, R3, UR5, 0x6 ;  /* 0x0000000503077c11 */ /* 0x000fc8000f8e30ff */
[----:B------:R-:W-:Y:S05]  /*0180*/  @!P0 BRA `(.L_x_1) ;  /* 0x0000000c002c8947 */ /* 0x000fea0003800000 */
[C---:B------:R-:W-:Y:S01]  /*0190*/  IADD3 R0, PT, PT, R3.reuse, 0x30, RZ ;  /* 0x0000003003007810 */ /* 0x040fe20007ffe0ff */
[----:B------:R-:W-:Y:S01]  /*01a0*/  UIADD3 UR5, UPT, UPT, UR4, 0x400, URZ ;  /* 0x0000040004057890 */ /* 0x000fe2000fffe0ff */
[C---:B------:R-:W-:Y:S01]  /*01b0*/  IADD3 R8, PT, PT, R3.reuse, 0x20, RZ ;  /* 0x0000002003087810 */ /* 0x040fe20007ffe0ff */
[CCC-:B------:R-:W-:Y:S01]  /*01c0*/  IMAD R24, R3.reuse, R5.reuse, R2.reuse ;  /* 0x0000000503187224 */ /* 0x1c0fe200078e0202 */
[----:B------:R-:W-:Y:S01]  /*01d0*/  IADD3 R9, PT, PT, R3, 0x10, RZ ;  /* 0x0000001003097810 */ /* 0x000fe20007ffe0ff */
[-CC-:B------:R-:W-:Y:S01]  /*01e0*/  IMAD R0, R0, R5.reuse, R2.reuse ;  /* 0x0000000500007224 */ /* 0x180fe200078e0202 */
[----:B------:R-:W-:Y:S01]  /*01f0*/  ULEA UR5, UR6, UR5, 0x18 ;  /* 0x0000000506057291 */ /* 0x000fe2000f8ec0ff */
[-CC-:B------:R-:W-:Y:S02]  /*0200*/  IMAD R8, R8, R5.reuse, R2.reuse ;  /* 0x0000000508087224 */ /* 0x180fe400078e0202 */
[----:B------:R-:W-:Y:S02]  /*0210*/  HFMA2 R31, -RZ, RZ, 0, 0 ;  /* 0x00000000ff1f7431 */ /* 0x000fe400000001ff */
[----:B------:R-:W-:Y:S01]  /*0220*/  IMAD R9, R9, R5, R2 ;  /* 0x0000000509097224 */ /* 0x000fe200078e0202 */
[----:B------:R-:W-:-:S02]  /*0230*/  LEA R30, R11, R0, 0x4 ;  /* 0x000000000b1e7211 */ /* 0x000fc400078e20ff */
[----:B------:R-:W-:Y:S02]  /*0240*/  LOP3.LUT R0, R29, 0x7fffffc, RZ, 0xc0, !PT ;  /* 0x07fffffc1d007812 */ /* 0x000fe400078ec0ff */
[----:B------:R-:W-:Y:S02]  /*0250*/  LEA R22, R2, UR5, 0x2 ;  /* 0x0000000502167c11 */ /* 0x000fe4000f8e10ff */
[C---:B------:R-:W-:Y:S02]  /*0260*/  LEA R24, R11.reuse, R24, 0x4 ;  /* 0x000000180b187211 */ /* 0x040fe400078e20ff */
[C---:B------:R-:W-:Y:S02]  /*0270*/  LEA R28, R11.reuse, R8, 0x4 ;  /* 0x000000080b1c7211 */ /* 0x040fe400078e20ff */
[----:B------:R-:W-:Y:S02]  /*0280*/  LEA R26, R11, R9, 0x4 ;  /* 0x000000090b1a7211 */ /* 0x000fe400078e20ff */
[----:B------:R-:W-:-:S02]  /*0290*/  MOV R27, R21 ;  /* 0x00000015001b7202 */ /* 0x000fc40000000f00 */
[----:B------:R-:W-:Y:S02]  /*02a0*/  LEA R23, R2, R7, 0x2 ;  /* 0x0000000702177211 */ /* 0x000fe400078e10ff */
[----:B------:R-:W-:Y:S02]  /*02b0*/  IADD3 R25, PT, PT, -R0, RZ, RZ ;  /* 0x000000ff00197210 */ /* 0x000fe40007ffe1ff */
[----:B------:R-:W-:-:S07]  /*02c0*/  LEA R20, R3, R22, 0x6 ;  /* 0x0000001603147211 */ /* 0x000fce00078e30ff */
.L_x_2:
[----:B------:R-:W0:Y:S08]  /*02d0*/  LDC.64 R16, c[0x0][0x380] ;  /* 0x0000e000ff107b82 */ /* 0x000e300000000a00 */
[----:B------:R-:W1:Y:S01]  /*02e0*/  LDC.64 R18, c[0x0][0x388] ;  /* 0x0000e200ff127b82 */ /* 0x000e620000000a00 */
[----:B0-----:R-:W-:-:S05]  /*02f0*/  IMAD.WIDE R16, R27, 0x4, R16 ;  /* 0x000000041b107825 */ /* 0x001fca00078e0210 */
[----:B------:R-:W2:Y:S01]  /*0300*/  LDG.E R10, desc[UR8][R16.64] ;  /* 0x00000008100a7981 */ /* 0x000ea2000c1e1900 */
[----:B-1----:R-:W-:-:S05]  /*0310*/  IMAD.WIDE.U32 R8, R24, 0x4, R18 ;  /* 0x0000000418087825 */ /* 0x002fca00078e0012 */
[----:B------:R-:W3:Y:S04]  /*0320*/  LDG.E R35, desc[UR8][R8.64] ;  /* 0x0000000808237981 */ /* 0x000ee8000c1e1900 */
[----:B--2---:R-:W-:Y:S04]  /*0330*/  STS [R23], R10 ;  /* 0x0000000a17007388 */ /* 0x004fe80000000800 */
[----:B---3--:R-:W-:Y:S01]  /*0340*/  STS [R20], R35 ;  /* 0x0000002314007388 */ /* 0x008fe20000000800 */
[----:B------:R-:W-:Y:S06]  /*0350*/  BAR.SYNC.DEFER_BLOCKING 0x0 ;  /* 0x0000000000007b1d */ /* 0x000fec0000010000 */
[----:B------:R-:W-:Y:S04]  /*0360*/  LDS R11, [R22] ;  /* 0x00000000160b7984 */ /* 0x000fe80000000800 */
[----:B------:R-:W0:Y:S04]  /*0370*/  LDS.128 R12, [R7] ;  /* 0x00000000070c7984 */ /* 0x000e280000000c00 */
[----:B------:R-:W1:Y:S04]  /*0380*/  LDS R37, [R22+0x40] ;  /* 0x0000400016257984 */ /* 0x000e680000000800 */
[----:B------:R-:W2:Y:S01]  /*0390*/  LDS R33, [R22+0x80] ;  /* 0x0000800016217984 */ /* 0x000ea20000000800 */
[----:B0-----:R-:W-:-:S03]  /*03a0*/  FFMA R32, R12, R11, R31 ;  /* 0x0000000b0c207223 */ /* 0x001fc6000000001f */
[----:B------:R-:W0:Y:S01]  /*03b0*/  LDS R12, [R22+0xc0] ;  /* 0x0000c000160c7984 */ /* 0x000e220000000800 */
[----:B-1----:R-:W-:-:S03]  /*03c0*/  FFMA R34, R37, R13, R32 ;  /* 0x0000000d25227223 */ /* 0x002fc60000000020 */
[----:B------:R-:W-:Y:S04]  /*03d0*/  LDS R13, [R22+0x100] ;  /* 0x00010000160d7984 */ /* 0x000fe80000000800 */
[----:B------:R-:W1:Y:S04]  /*03e0*/  LDS.128 R8, [R7+0x10] ;  /* 0x0000100007087984 */ /* 0x000e680000000c00 */
[----:B------:R-:W3:Y:S04]  /*03f0*/  LDS R32, [R22+0x140] ;  /* 0x0001400016207984 */ /* 0x000ee80000000800 */
[----:B------:R-:W4:Y:S01]  /*0400*/  LDS R31, [R22+0x180] ;  /* 0x00018000161f7984 */ /* 0x000f220000000800 */
[----:B--2---:R-:W-:-:S03]  /*0410*/  FFMA R33, R33, R14, R34 ;  /* 0x0000000e21217223 */ /* 0x004fc60000000022 */
[----:B------:R-:W-:Y:S04]  /*0420*/  LDS R37, [R22+0x340] ;  /* 0x0003400016257984 */ /* 0x000fe80000000800 */
[----:B------:R-:W-:Y:S01]  /*0430*/  LDS R34, [R22+0x3c0] ;  /* 0x0003c00016227984 */ /* 0x000fe20000000800 */
[----:B0-----:R-:W-:-:S03]  /*0440*/  FFMA R15, R12, R15, R33 ;  /* 0x0000000f0c0f7223 */ /* 0x001fc60000000021 */
[----:B------:R-:W-:Y:S01]  /*0450*/  LDS R33, [R22+0x240] ;  /* 0x0002400016217984 */ /* 0x000fe20000000800 */
[----:B-1----:R-:W-:-:S03]  /*0460*/  FFMA R13, R8, R13, R15 ;  /* 0x0000000d080d7223 */ /* 0x002fc6000000000f */
[----:B------:R-:W0:Y:S01]  /*0470*/  LDS R8, [R22+0x1c0] ;  /* 0x0001c00016087984 */ /* 0x000e220000000800 */
[----:B---3--:R-:W-:-:S03]  /*0480*/  FFMA R32, R32, R9, R13 ;  /* 0x0000000920207223 */ /* 0x008fc6000000000d */
[----:B------:R-:W-:Y:S04]  /*0490*/  LDS R9, [R22+0x200] ;  /* 0x0002000016097984 */ /* 0x000fe80000000800 */
[----:B------:R-:W1:Y:S01]  /*04a0*/  LDS.128 R12, [R7+0x20] ;  /* 0x00002000070c7984 */ /* 0x000e620000000c00 */
[----:B----4-:R-:W-:-:S03]  /*04b0*/  FFMA R31, R31, R10, R32 ;  /* 0x0000000a1f1f7223 */ /* 0x010fc60000000020 */
[----:B------:R-:W2:Y:S04]  /*04c0*/  LDS R32, [R22+0x280] ;  /* 0x0002800016207984 */ /* 0x000ea80000000800 */
[----:B------:R-:W3:Y:S01]  /*04d0*/  LDS R10, [R22+0x2c0] ;  /* 0x0002c000160a7984 */ /* 0x000ee20000000800 */
[----:B0-----:R-:W-:-:S03]  /*04e0*/  FFMA R11, R8, R11, R31 ;  /* 0x0000000b080b7223 */ /* 0x001fc6000000001f */
[----:B------:R-:W-:Y:S01]  /*04f0*/  LDS R31, [R22+0x380] ;  /* 0x00038000161f7984 */ /* 0x000fe20000000800 */
[----:B-1----:R-:W-:-:S03]  /*0500*/  FFMA R12, R12, R9, R11 ;  /* 0x000000090c0c7223 */ /* 0x002fc6000000000b */
[----:B------:R-:W-:Y:S01]  /*0510*/  LDS R9, [R22+0x300] ;  /* 0x0003000016097984 */ /* 0x000fe20000000800 */
[----:B------:R-:W-:-:S04]  /*0520*/  FFMA R13, R33, R13, R12 ;  /* 0x0000000d210d7223 */ /* 0x000fc8000000000c */
[----:B--2---:R-:W-:-:S04]  /*0530*/  FFMA R13, R32, R14, R13 ;  /* 0x0000000e200d7223 */ /* 0x004fc8000000000d */
[----:B---3--:R-:W-:Y:S02]  /*0540*/  FFMA R11, R10, R15, R13 ;  /* 0x0000000f0a0b7223 */ /* 0x008fe4000000000d */
[----:B------:R-:W0:Y:S01]  /*0550*/  LDS.128 R12, [R7+0x30] ;  /* 0x00003000070c7984 */ /* 0x000e220000000c00 */
[----:B------:R-:W-:Y:S01]  /*0560*/  IMAD.WIDE.U32 R32, R26, 0x4, R18 ;  /* 0x000000041a207825 */ /* 0x000fe200078e0012 */
[----:B------:R-:W-:Y:S06]  /*0570*/  BAR.SYNC.DEFER_BLOCKING 0x0 ;  /* 0x0000000000007b1d */ /* 0x000fec0000010000 */
[----:B------:R-:W2:Y:S04]  /*0580*/  LDG.E R33, desc[UR8][R32.64] ;  /* 0x0000000820217981 */ /* 0x000ea8000c1e1900 */
[----:B------:R-:W3:Y:S01]  /*0590*/  LDG.E R32, desc[UR8][R16.64+0x40] ;  /* 0x0000400810207981 */ /* 0x000ee2000c1e1900 */
[----:B0-----:R-:W-:-:S04]  /*05a0*/  FFMA R12, R12, R9, R11 ;  /* 0x000000090c0c7223 */ /* 0x001fc8000000000b */
[----:B------:R-:W-:-:S04]  /*05b0*/  FFMA R36, R37, R13, R12 ;  /* 0x0000000d25247223 */ /* 0x000fc8000000000c */
[----:B------:R-:W-:-:S04]  /*05c0*/  FFMA R31, R31, R14, R36 ;  /* 0x0000000e1f1f7223 */ /* 0x000fc80000000024 */
[----:B------:R-:W-:Y:S01]  /*05d0*/  FFMA R15, R34, R15, R31 ;  /* 0x0000000f220f7223 */ /* 0x000fe2000000001f */
[----:B---3--:R-:W-:Y:S04]  /*05e0*/  STS [R23], R32 ;  /* 0x0000002017007388 */ /* 0x008fe80000000800 */
[----:B--2---:R-:W-:Y:S01]  /*05f0*/  STS [R20], R33 ;  /* 0x0000002114007388 */ /* 0x004fe20000000800 */
[----:B------:R-:W-:Y:S06]  /*0600*/  BAR.SYNC.DEFER_BLOCKING 0x0 ;  /* 0x0000000000007b1d */ /* 0x000fec0000010000 */
[----:B------:R-:W-:Y:S04]  /*0610*/  LDS R35, [R22] ;  /* 0x0000000016237984 */ /* 0x000fe80000000800 */
[----:B------:R-:W0:Y:S04]  /*0620*/  LDS.128 R8, [R7] ;  /* 0x0000000007087984 */ /* 0x000e280000000c00 */
[----:B------:R-:W1:Y:S04]  /*0630*/  LDS R12, [R22+0x40] ;  /* 0x00004000160c7984 */ /* 0x000e680000000800 */
[----:B------:R-:W2:Y:S04]  /*0640*/  LDS R31, [R22+0x80] ;  /* 0x00008000161f7984 */ /* 0x000ea80000000800 */
[----:B------:R-:W-:Y:S04]  /*0650*/  LDS R32, [R22+0x140] ;  /* 0x0001400016207984 */ /* 0x000fe80000000800 */
[----:B------:R-:W-:Y:S04]  /*0660*/  LDS R33, [R22+0x180] ;  /* 0x0001800016217984 */ /* 0x000fe80000000800 */
[----:B------:R-:W-:Y:S01]  /*0670*/  LDS R37, [R22+0x340] ;  /* 0x0003400016257984 */ /* 0x000fe20000000800 */
[----:B0-----:R-:W-:-:S03]  /*0680*/  FFMA R15, R8, R35, R15 ;  /* 0x00000023080f7223 */ /* 0x001fc6000000000f */
[----:B------:R-:W0:Y:S01]  /*0690*/  LDS R8, [R22+0xc0] ;  /* 0x0000c00016087984 */ /* 0x000e220000000800 */
[----:B-1----:R-:W-:-:S03]  /*06a0*/  FFMA R34, R12, R9, R15 ;  /* 0x000000090c227223 */ /* 0x002fc6000000000f */
[----:B------:R-:W-:Y:S04]  /*06b0*/  LDS R9, [R22+0x100] ;  /* 0x0001000016097984 */ /* 0x000fe80000000800 */
[----:B------:R-:W1:Y:S01]  /*06c0*/  LDS.128 R12, [R7+0x10] ;  /* 0x00001000070c7984 */ /* 0x000e620000000c00 */
[----:B--2---:R-:W-:-:S03]  /*06d0*/  FFMA R31, R31, R10, R34 ;  /* 0x0000000a1f1f7223 */ /* 0x004fc60000000022 */
[----:B------:R-:W-:Y:S01]  /*06e0*/  LDS R34, [R22+0x3c0] ;  /* 0x0003c00016227984 */ /* 0x000fe20000000800 */
[----:B0-----:R-:W-:-:S03]  /*06f0*/  FFMA R11, R8, R11, R31 ;  /* 0x0000000b080b7223 */ /* 0x001fc6000000001f */
[----:B------:R-:W-:Y:S01]  /*0700*/  LDS R31, [R22+0x240] ;  /* 0x00024000161f7984 */ /* 0x000fe20000000800 */
[----:B-1----:R-:W-:-:S03]  /*0710*/  FFMA R9, R12, R9, R11 ;  /* 0x000000090c097223 */ /* 0x002fc6000000000b */
[----:B------:R-:W0:Y:S01]  /*0720*/  LDS R12, [R22+0x1c0] ;  /* 0x0001c000160c7984 */ /* 0x000e220000000800 */
[----:B------:R-:W-:-:S03]  /*0730*/  FFMA R32, R32, R13, R9 ;  /* 0x0000000d20207223 */ /* 0x000fc60000000009 */
[----:B------:R-:W-:Y:S04]  /*0740*/  LDS R13, [R22+0x200] ;  /* 0x00020000160d7984 */ /* 0x000fe80000000800 */
[----:B------:R-:W1:Y:S01]  /*0750*/  LDS.128 R8, [R7+0x20] ;  /* 0x0000200007087984 */ /* 0x000e620000000c00 */
[----:B------:R-:W-:-:S03]  /*0760*/  FFMA R33, R33, R14, R32 ;  /* 0x0000000e21217223 */ /* 0x000fc60000000020 */
[----:B------:R-:W2:Y:S04]  /*0770*/  LDS R32, [R22+0x280] ;  /* 0x0002800016207984 */ /* 0x000ea80000000800 */
[----:B------:R-:W3:Y:S01]  /*0780*/  LDS R14, [R22+0x2c0] ;  /* 0x0002c000160e7984 */ /* 0x000ee20000000800 */
[----:B0-----:R-:W-:-:S04]  /*0790*/  FFMA R15, R12, R15, R33 ;  /* 0x0000000f0c0f7223 */ /* 0x001fc80000000021 */
[----:B-1----:R-:W-:-:S04]  /*07a0*/  FFMA R8, R8, R13, R15 ;  /* 0x0000000d08087223 */ /* 0x002fc8000000000f */
[----:B------:R-:W-:Y:S02]  /*07b0*/  FFMA R9, R31, R9, R8 ;  /* 0x000000091f097223 */ /* 0x000fe40000000008 */
[----:B------:R-:W-:Y:S02]  /*07c0*/  LDS R31, [R22+0x380] ;  /* 0x00038000161f7984 */ /* 0x000fe40000000800 */
[----:B--2---:R-:W-:Y:S02]  /*07d0*/  FFMA R13, R32, R10, R9 ;  /* 0x0000000a200d7223 */ /* 0x004fe40000000009 */
[----:B------:R-:W-:Y:S02]  /*07e0*/  LDS R9, [R22+0x300] ;  /* 0x0003000016097984 */ /* 0x000fe40000000800 */
        /* <DEDUP_REMOVED lines=10> */
[----:B------:R-:W-:Y:S01]  /*0890*/  IMAD.WIDE.U32 R18, R30, 0x4, R18 ;  /* 0x000000041e127825 */ /* 0x000fe200078e0012 */
        /* <DEDUP_REMOVED lines=8> */
[----:B------:R-:W-:Y:S01]  /*0920*/  LDS R34, [R22+0x340] ;  /* 0x0003400016227984 */ /* 0x000fe20000000800 */
[----:B0-----:R-:W-:-:S03]  /*0930*/  FFMA R15, R8, R35, R15 ;  /* 0x00000023080f7223 */ /* 0x001fc6000000000f */
[----:B------:R-:W0:Y:S01]  /*0940*/  LDS R35, [R22+0xc0] ;  /* 0x0000c00016237984 */ /* 0x000e220000000800 */
[----:B-1----:R-:W-:-:S03]  /*0950*/  FFMA R32, R12, R9, R15 ;  /* 0x000000090c207223 */ /* 0x002fc6000000000f */
[----:B------:R-:W-:Y:S04]  /*0960*/  LDS R9, [R22+0x100] ;  /* 0x0001000016097984 */ /* 0x000fe80000000800 */
[----:B------:R-:W1:Y:S04]  /*0970*/  LDS.128 R12, [R7+0x10] ;  /* 0x00001000070c7984 */ /* 0x000e680000000c00 */
[----:B------:R-:W3:Y:S01]  /*0980*/  LDS R8, [R22+0x140] ;  /* 0x0001400016087984 */ /* 0x000ee20000000800 */
[----:B--2---:R-:W-:-:S03]  /*0990*/  FFMA R10, R31, R10, R32 ;  /* 0x0000000a1f0a7223 */ /* 0x004fc60000000020 */
[----:B------:R-:W2:Y:S01]  /*09a0*/  LDS R31, [R22+0x180] ;  /* 0x00018000161f7984 */ /* 0x000ea20000000800 */
[----:B0-----:R-:W-:-:S03]  /*09b0*/  FFMA R11, R35, R11, R10 ;  /* 0x0000000b230b7223 */ /* 0x001fc6000000000a */
[----:B------:R-:W-:Y:S01]  /*09c0*/  LDS R35, [R22+0x240] ;  /* 0x0002400016237984 */ /* 0x000fe20000000800 */
[----:B-1----:R-:W-:-:S03]  /*09d0*/  FFMA R9, R12, R9, R11 ;  /* 0x000000090c097223 */ /* 0x002fc6000000000b */
[----:B------:R-:W0:Y:S01]  /*09e0*/  LDS R12, [R22+0x1c0] ;  /* 0x0001c000160c7984 */ /* 0x000e220000000800 */
[----:B---3--:R-:W-:-:S03]  /*09f0*/  FFMA R32, R8, R13, R9 ;  /* 0x0000000d08207223 */ /* 0x008fc60000000009 */
[----:B------:R-:W1:Y:S04]  /*0a00*/  LDS.128 R8, [R7+0x20] ;  /* 0x0000200007087984 */ /* 0x000e680000000c00 */
[----:B------:R-:W3:Y:S01]  /*0a10*/  LDS R13, [R22+0x280] ;  /* 0x00028000160d7984 */ /* 0x000ee20000000800 */
[----:B--2---:R-:W-:-:S03]  /*0a20*/  FFMA R31, R31, R14, R32 ;  /* 0x0000000e1f1f7223 */ /* 0x004fc60000000020 */
[----:B------:R-:W-:Y:S01]  /*0a30*/  LDS R32, [R22+0x3c0] ;  /* 0x0003c00016207984 */ /* 0x000fe20000000800 */
[----:B0-----:R-:W-:-:S04]  /*0a40*/  FFMA R15, R12, R15, R31 ;  /* 0x0000000f0c0f7223 */ /* 0x001fc8000000001f */
[----:B-1----:R-:W-:Y:S02]  /*0a50*/  FFMA R8, R8, R33, R15 ;  /* 0x0000002108087223 */ /* 0x002fe4000000000f */
[----:B------:R-:W-:Y:S02]  /*0a60*/  LDS R33, [R22+0x380] ;  /* 0x0003800016217984 */ /* 0x000fe40000000800 */
[----:B------:R-:W-:Y:S02]  /*0a70*/  FFMA R12, R35, R9, R8 ;  /* 0x00000009230c7223 */ /* 0x000fe40000000008 */
[----:B------:R-:W0:Y:S02]  /*0a80*/  LDS R8, [R22+0x2c0] ;  /* 0x0002c00016087984 */ /* 0x000e240000000800 */
[----:B---3--:R-:W-:Y:S02]  /*0a90*/  FFMA R9, R13, R10, R12 ;  /* 0x0000000a0d097223 */ /* 0x008fe4000000000c */
[----:B------:R-:W-:Y:S04]  /*0aa0*/  LDS R35, [R22+0x300] ;  /* 0x0003000016237984 */ /* 0x000fe80000000800 */
[----:B------:R-:W1:Y:S01]  /*0ab0*/  LDS.128 R12, [R7+0x30] ;  /* 0x00003000070c7984 */ /* 0x000e620000000c00 */
[----:B------:R-:W-:Y:S06]  /*0ac0*/  BAR.SYNC.DEFER_BLOCKING 0x0 ;  /* 0x0000000000007b1d */ /* 0x000fec0000010000 */
[----:B------:R0:W2:Y:S04]  /*0ad0*/  LDG.E R16, desc[UR8][R16.64+0xc0] ;  /* 0x0000c00810107981 */ /* 0x0000a8000c1e1900 */
[----:B------:R-:W3:Y:S01]  /*0ae0*/  LDG.E R19, desc[UR8][R18.64] ;  /* 0x0000000812137981 */ /* 0x000ee2000c1e1900 */
[----:B0-----:R-:W-:-:S04]  /*0af0*/  FFMA R17, R8, R11, R9 ;  /* 0x0000000b08117223 */ /* 0x001fc80000000009 */
[----:B-1----:R-:W-:-:S04]  /*0b00*/  FFMA R35, R12, R35, R17 ;  /* 0x000000230c237223 */ /* 0x002fc80000000011 */
[----:B------:R-:W-:-:S04]  /*0b10*/  FFMA R34, R34, R13, R35 ;  /* 0x0000000d22227223 */ /* 0x000fc80000000023 */
[----:B------:R-:W-:-:S04]  /*0b20*/  FFMA R33, R33, R14, R34 ;  /* 0x0000000e21217223 */ /* 0x000fc80000000022 */
[----:B------:R-:W-:Y:S01]  /*0b30*/  FFMA R17, R32, R15, R33 ;  /* 0x0000000f20117223 */ /* 0x000fe20000000021 */
[----:B------:R-:W-:-:S04]  /*0b40*/  IADD3 R25, PT, PT, R25, 0x4, RZ ;  /* 0x0000000419197810 */ /* 0x000fc80007ffe0ff */
[----:B------:R-:W-:Y:S02]  /*0b50*/  ISETP.NE.AND P0, PT, R25, RZ, PT ;  /* 0x000000ff1900720c */ /* 0x000fe40003f05270 */
[----:B------:R-:W-:Y:S02]  /*0b60*/  IADD3 R27, PT, PT, R27, 0x40, RZ ;  /* 0x000000401b1b7810 */ /* 0x000fe40007ffe0ff */
[C---:B------:R-:W-:Y:S02]  /*0b70*/  LEA R30, R5.reuse, R30, 0x6 ;  /* 0x0000001e051e7211 */ /* 0x040fe400078e30ff */
[C---:B------:R-:W-:Y:S02]  /*0b80*/  LEA R28, R5.reuse, R28, 0x6 ;  /* 0x0000001c051c7211 */ /* 0x040fe400078e30ff */
[C---:B------:R-:W-:Y:S02]  /*0b90*/  LEA R26, R5.reuse, R26, 0x6 ;  /* 0x0000001a051a7211 */ /* 0x040fe400078e30ff */
[----:B------:R-:W-:Y:S01]  /*0ba0*/  LEA R24, R5, R24, 0x6 ;  /* 0x0000001805187211 */ /* 0x000fe200078e30ff */
[----:B--2---:R-:W-:Y:S04]  /*0bb0*/  STS [R23], R16 ;  /* 0x0000001017007388 */ /* 0x004fe80000000800 */
[----:B---3--:R-:W-:Y:S01]  /*0bc0*/  STS [R20], R19 ;  /* 0x0000001314007388 */ /* 0x008fe20000000800 */
[----:B------:R-:W-:Y:S06]  /*0bd0*/  BAR.SYNC.DEFER_BLOCKING 0x0 ;  /* 0x0000000000007b1d */ /* 0x000fec0000010000 */
[----:B------:R-:W-:Y:S04]  /*0be0*/  LDS R31, [R22] ;  /* 0x00000000161f7984 */ /* 0x000fe80000000800 */
[----:B------:R-:W0:Y:S04]  /*0bf0*/  LDS.128 R8, [R7] ;  /* 0x0000000007087984 */ /* 0x000e280000000c00 */
[----:B------:R-:W1:Y:S04]  /*0c00*/  LDS R36, [R22+0x40] ;  /* 0x0000400016247984 */ /* 0x000e680000000800 */
[----:B------:R-:W2:Y:S04]  /*0c10*/  LDS R37, [R22+0x80] ;  /* 0x0000800016257984 */ /* 0x000ea80000000800 */
[----:B------:R-:W3:Y:S04]  /*0c20*/  LDS R34, [R22+0xc0] ;  /* 0x0000c00016227984 */ /* 0x000ee80000000800 */
[----:B------:R-:W-:Y:S04]  /*0c30*/  LDS R33, [R22+0x100] ;  /* 0x0001000016217984 */ /* 0x000fe80000000800 */
[----:B------:R-:W4:Y:S04]  /*0c40*/  LDS.128 R12, [R7+0x10] ;  /* 0x00001000070c7984 */ /* 0x000f280000000c00 */
[----:B------:R-:W5:Y:S04]  /*0c50*/  LDS R32, [R22+0x140] ;  /* 0x0001400016207984 */ /* 0x000f680000000800 */
[----:B------:R-:W5:Y:S01]  /*0c60*/  LDS R35, [R22+0x180] ;  /* 0x0001800016237984 */ /* 0x000f620000000800 */
[----:B0-----:R-:W-:-:S03]  /*0c70*/  FFMA R17, R8, R31, R17 ;  /* 0x0000001f08117223 */ /* 0x001fc60000000011 */
[----:B------:R-:W0:Y:S01]  /*0c80*/  LDS R8, [R22+0x1c0] ;  /* 0x0001c00016087984 */ /* 0x000e220000000800 */
[----:B-1----:R-:W-:-:S03]  /*0c90*/  FFMA R36, R36, R9, R17 ;  /* 0x0000000924247223 */ /* 0x002fc60000000011 */
[----:B------:R-:W-:Y:S04]  /*0ca0*/  LDS R31, [R22+0x200] ;  /* 0x00020000161f7984 */ /* 0x000fe80000000800 */
[----:B------:R-:W1:Y:S01]  /*0cb0*/  LDS.128 R16, [R7+0x20] ;  /* 0x0000200007107984 */ /* 0x000e620000000c00 */
[----:B--2---:R-:W-:-:S04]  /*0cc0*/  FFMA R37, R37, R10, R36 ;  /* 0x0000000a25257223 */ /* 0x004fc80000000024 */
[----:B---3--:R-:W-:-:S04]  /*0cd0*/  FFMA R11, R34, R11, R37 ;  /* 0x0000000b220b7223 */ /* 0x008fc80000000025 */
[----:B----4-:R-:W-:Y:S02]  /*0ce0*/  FFMA R11, R12, R33, R11 ;  /* 0x000000210c0b7223 */ /* 0x010fe4000000000b */
[----:B------:R-:W2:Y:S02]  /*0cf0*/  LDS R12, [R22+0x240] ;  /* 0x00024000160c7984 */ /* 0x000ea40000000800 */
[----:B-----5:R-:W-:Y:S02]  /*0d00*/  FFMA R32, R32, R13, R11 ;  /* 0x0000000d20207223 */ /* 0x020fe4000000000b */
[----:B------:R-:W3:Y:S02]  /*0d10*/  LDS R13, [R22+0x280] ;  /* 0x00028000160d7984 */ /* 0x000ee40000000800 */
[----:B------:R-:W-:Y:S02]  /*0d20*/  FFMA R35, R35, R14, R32 ;  /* 0x0000000e23237223 */ /* 0x000fe40000000020 */
[----:B------:R-:W4:Y:S04]  /*0d30*/  LDS R14, [R22+0x2c0] ;  /* 0x0002c000160e7984 */ /* 0x000f280000000800 */
[----:B------:R-:W-:Y:S01]  /*0d40*/  LDS R32, [R22+0x340] ;  /* 0x0003400016207984 */ /* 0x000fe20000000800 */
[----:B0-----:R-:W-:-:S03]  /*0d50*/  FFMA R35, R8, R15, R35 ;  /* 0x0000000f08237223 */ /* 0x001fc60000000023 */
[----:B------:R-:W-:Y:S04]  /*0d60*/  LDS R15, [R22+0x300] ;  /* 0x00030000160f7984 */ /* 0x000fe80000000800 */
[----:B------:R-:W0:Y:S01]  /*0d70*/  LDS.128 R8, [R7+0x30] ;  /* 0x0000300007087984 */ /* 0x000e220000000c00 */
[----:B-1----:R-:W-:-:S03]  /*0d80*/  FFMA R35, R16, R31, R35 ;  /* 0x0000001f10237223 */ /* 0x002fc60000000023 */
[----:B------:R-:W1:Y:S04]  /*0d90*/  LDS R31, [R22+0x380] ;  /* 0x00038000161f7984 */ /* 0x000e680000000800 */
[----:B------:R-:W5:Y:S01]  /*0da0*/  LDS R16, [R22+0x3c0] ;  /* 0x0003c00016107984 */ /* 0x000f620000000800 */
[----:B--2---:R-:W-:-:S04]  /*0db0*/  FFMA R12, R12, R17, R35 ;  /* 0x000000110c0c7223 */ /* 0x004fc80000000023 */
[----:B---3--:R-:W-:-:S04]  /*0dc0*/  FFMA R13, R13, R18, R12 ;  /* 0x000000120d0d7223 */ /* 0x008fc8000000000c */
[----:B----4-:R-:W-:-:S04]  /*0dd0*/  FFMA R13, R14, R19, R13 ;  /* 0x000000130e0d7223 */ /* 0x010fc8000000000d */
[----:B0-----:R-:W-:-:S04]  /*0de0*/  FFMA R13, R8, R15, R13 ;  /* 0x0000000f080d7223 */ /* 0x001fc8000000000d */
[----:B------:R-:W-:-:S04]  /*0df0*/  FFMA R32, R32, R9, R13 ;  /* 0x0000000920207223 */ /* 0x000fc8000000000d */
[----:B-1----:R-:W-:-:S04]  /*0e00*/  FFMA R31, R31, R10, R32 ;  /* 0x0000000a1f1f7223 */ /* 0x002fc80000000020 */
[----:B-----5:R-:W-:Y:S01]  /*0e10*/  FFMA R31, R16, R11, R31 ;  /* 0x0000000b101f7223 */ /* 0x020fe2000000001f */
[----:B------:R-:W-:Y:S06]  /*0e20*/  BAR.SYNC.DEFER_BLOCKING 0x0 ;  /* 0x0000000000007b1d */ /* 0x000fec0000010000 */
[----:B------:R-:W-:Y:S05]  /*0e30*/  @P0 BRA `(.L_x_2) ;  /* 0xfffffff400240947 */ /* 0x000fea000383ffff */
.L_x_1:
[----:B------:R-:W-:-:S13]  /*0e40*/  LOP3.LUT P0, R8, R29, 0x3, RZ, 0xc0, !PT ;  /* 0x000000031d087812 */ /* 0x000fda000780c0ff */
[----:B------:R-:W-:Y:S05]  /*0e50*/  @!P0 BRA `(.L_x_0) ;  /* 0x00000008007c8947 */ /* 0x000fea0003800000 */
[----:B------:R-:W-:Y:S02]  /*0e60*/  ISETP.NE.AND P0, PT, R8, 0x1, PT ;  /* 0x000000010800780c */ /* 0x000fe40003f05270 */
[----:B------:R-:W-:-:S04]  /*0e70*/  LOP3.LUT R29, R29, 0x1, RZ, 0xc0, !PT ;  /* 0x000000011d1d7812 */ /* 0x000fc800078ec0ff */
[----:B------:R-:W-:-:S07]  /*0e80*/  ISETP.NE.U32.AND P1, PT, R29, 0x1, PT ;  /* 0x000000011d00780c */ /* 0x000fce0003f25070 */
[----:B------:R-:W-:Y:S06]  /*0e90*/  @!P0 BRA `(.L_x_3) ;  /* 0x0000000400908947 */ /* 0x000fec0003800000 */
[----:B------:R-:W0:Y:S01]  /*0ea0*/  LDC.64 R22, c[0x0][0x380] ;  /* 0x0000e000ff167b82 */ /* 0x000e220000000a00 */
[C---:B------:R-:W-:Y:S02]  /*0eb0*/  LEA R18, R0.reuse, R3, 0x4 ;  /* 0x0000000300127211 */ /* 0x040fe400078e20ff */
[----:B------:R-:W-:-:S03]  /*0ec0*/  LEA R9, R0, R21, 0x4 ;  /* 0x0000001500097211 */ /* 0x000fc600078e20ff */
[----:B------:R-:W-:Y:S02]  /*0ed0*/  IMAD R13, R18, R5, R4 ;  /* 0x00000005120d7224 */ /* 0x000fe400078e0204 */
[----:B------:R-:W1:Y:S01]  /*0ee0*/  LDC.64 R16, c[0x0][0x388] ;  /* 0x0000e200ff107b82 */ /* 0x000e620000000a00 */
[----:B0-----:R-:W-:-:S05]  /*0ef0*/  IMAD.WIDE R22, R9, 0x4, R22 ;  /* 0x0000000409167825 */ /* 0x001fca00078e0216 */
[----:B------:R-:W2:Y:S01]  /*0f00*/  LDG.E R19, desc[UR8][R22.64] ;  /* 0x0000000816137981 */ /* 0x000ea2000c1e1900 */
[----:B-1----:R-:W-:-:S05]  /*0f10*/  IMAD.WIDE.U32 R12, R13, 0x4, R16 ;  /* 0x000000040d0c7825 */ /* 0x002fca00078e0010 */
[----:B------:R-:W3:Y:S01]  /*0f20*/  LDG.E R25, desc[UR8][R12.64] ;  /* 0x000000080c197981 */ /* 0x000ee2000c1e1900 */
[----:B------:R-:W-:-:S04]  /*0f30*/  UIADD3 UR5, UPT, UPT, UR4, 0x400, URZ ;  /* 0x0000040004057890 */ /* 0x000fc8000fffe0ff */
[----:B------:R-:W-:Y:S01]  /*0f40*/  ULEA UR5, UR6, UR5, 0x18 ;  /* 0x0000000506057291 */ /* 0x000fe2000f8ec0ff */
[----:B------:R-:W-:-:S05]  /*0f50*/  LEA R30, R2, R7, 0x2 ;  /* 0x00000007021e7211 */ /* 0x000fca00078e10ff */
[----:B------:R-:W-:-:S04]  /*0f60*/  LEA R20, R2, UR5, 0x2 ;  /* 0x0000000502147c11 */ /* 0x000fc8000f8e10ff */
[----:B------:R-:W-:Y:S02]  /*0f70*/  LEA R32, R3, R20, 0x6 ;  /* 0x0000001403207211 */ /* 0x000fe400078e30ff */
[----:B------:R-:W-:Y:S01]  /*0f80*/  IADD3 R18, PT, PT, R18, 0x10, RZ ;  /* 0x0000001012127810 */ /* 0x000fe20007ffe0ff */
        /* <DEDUP_REMOVED lines=11> */
[----:B------:R-:W5:Y:S04]  /*1040*/  LDS R19, [R20+0x180] ;  /* 0x0001800014137984 */ /* 0x000f680000000800 */
[----:B------:R-:W5:Y:S04]  /*1050*/  LDS R24, [R20+0x1c0] ;  /* 0x0001c00014187984 */ /* 0x000f680000000800 */
[----:B------:R-:W-:Y:S01]  /*1060*/  LDS R36, [R20+0x240] ;  /* 0x0002400014247984 */ /* 0x000fe20000000800 */
[----:B0-----:R-:W-:-:S03]  /*1070*/  FFMA R8, R8, R27, R31 ;  /* 0x0000001b08087223 */ /* 0x001fc6000000001f */
[----:B------:R-:W-:Y:S01]  /*1080*/  LDS R27, [R20+0x200] ;  /* 0x00020000141b7984 */ /* 0x000fe20000000800 */
[----:B-1----:R-:W-:-:S03]  /*1090*/  FFMA R9, R29, R9, R8 ;  /* 0x000000091d097223 */ /* 0x002fc60000000008 */
[----:B------:R-:W-:Y:S01]  /*10a0*/  LDS R29, [R20+0x300] ;  /* 0x00030000141d7984 */ /* 0x000fe20000000800 */
[----:B--2---:R-:W-:-:S03]  /*10b0*/  FFMA R10, R28, R10, R9 ;  /* 0x0000000a1c0a7223 */ /* 0x004fc60000000009 */
[----:B------:R-:W-:Y:S01]  /*10c0*/  LDS R31, [R20+0x380] ;  /* 0x00038000141f7984 */ /* 0x000fe20000000800 */
[----:B---3--:R-:W-:-:S03]  /*10d0*/  FFMA R11, R33, R11, R10 ;  /* 0x0000000b210b7223 */ /* 0x008fc6000000000a */
[----:B------:R-:W-:Y:S04]  /*10e0*/  LDS R33, [R20+0x280] ;  /* 0x0002800014217984 */ /* 0x000fe80000000800 */
[----:B------:R-:W-:Y:S01]  /*10f0*/  LDS R28, [R20+0x3c0] ;  /* 0x0003c000141c7984 */ /* 0x000fe20000000800 */
[----:B----4-:R-:W-:-:S03]  /*1100*/  FFMA R11, R12, R34, R11 ;  /* 0x000000220c0b7223 */ /* 0x010fc6000000000b */
[----:B------:R-:W-:Y:S01]  /*1110*/  LDS R34, [R20+0x2c0] ;  /* 0x0002c00014227984 */ /* 0x000fe20000000800 */
[----:B-----5:R-:W-:Y:S01]  /*1120*/  FFMA R26, R26, R13, R11 ;  /* 0x0000000d1a1a7223 */ /* 0x020fe2000000000b */
[----:B------:R-:W-:Y:S02]  /*1130*/  IMAD R13, R18, R5, R4 ;  /* 0x00000005120d7224 */ /* 0x000fe400078e0204 */
[----:B------:R-:W0:Y:S01]  /*1140*/  LDS.128 R8, [R7+0x20] ;  /* 0x0000200007087984 */ /* 0x000e220000000c00 */
[----:B------:R-:W-:Y:S01]  /*1150*/  FFMA R19, R19, R14, R26 ;  /* 0x0000000e13137223 */ /* 0x000fe2000000001a */
[----:B------:R-:W-:Y:S02]  /*1160*/  IMAD.WIDE.U32 R12, R13, 0x4, R16 ;  /* 0x000000040d0c7825 */ /* 0x000fe400078e0010 */
[----:B------:R-:W-:Y:S02]  /*1170*/  LDS R26, [R20+0x340] ;  /* 0x00034000141a7984 */ /* 0x000fe40000000800 */
[----:B------:R-:W-:-:S02]  /*1180*/  FFMA R35, R24, R15, R19 ;  /* 0x0000000f18237223 */ /* 0x000fc40000000013 */
[----:B------:R-:W1:Y:S01]  /*1190*/  LDS.128 R16, [R7+0x30] ;  /* 0x0000300007107984 */ /* 0x000e620000000c00 */
[----:B------:R-:W-:Y:S06]  /*11a0*/  BAR.SYNC.DEFER_BLOCKING 0x0 ;  /* 0x0000000000007b1d */ /* 0x000fec0000010000 */
[----:B------:R-:W2:Y:S04]  /*11b0*/  LDG.E R23, desc[UR8][R22.64+0x40] ;  /* 0x0000400816177981 */ /* 0x000ea8000c1e1900 */
[----:B------:R-:W3:Y:S01]  /*11c0*/  LDG.E R37, desc[UR8][R12.64] ;  /* 0x000000080c257981 */ /* 0x000ee2000c1e1900 */
[----:B0-----:R-:W-:-:S04]  /*11d0*/  FFMA R35, R8, R27, R35 ;  /* 0x0000001b08237223 */ /* 0x001fc80000000023 */
[----:B------:R-:W-:-:S04]  /*11e0*/  FFMA R36, R36, R9, R35 ;  /* 0x0000000924247223 */ /* 0x000fc80000000023 */
[----:B------:R-:W-:-:S04]  /*11f0*/  FFMA R33, R33, R10, R36 ;  /* 0x0000000a21217223 */ /* 0x000fc80000000024 */
[----:B------:R-:W-:-:S04]  /*1200*/  FFMA R33, R34, R11, R33 ;  /* 0x0000000b22217223 */ /* 0x000fc80000000021 */
[----:B-1----:R-:W-:-:S04]  /*1210*/  FFMA R29, R16, R29, R33 ;  /* 0x0000001d101d7223 */ /* 0x002fc80000000021 */
[----:B------:R-:W-:-:S04]  /*1220*/  FFMA R26, R26, R17, R29 ;  /* 0x000000111a1a7223 */ /* 0x000fc8000000001d */
[----:B------:R-:W-:-:S04]  /*1230*/  FFMA R31, R31, R18, R26 ;  /* 0x000000121f1f7223 */ /* 0x000fc8000000001a */
[----:B------:R-:W-:Y:S01]  /*1240*/  FFMA R33, R28, R19, R31 ;  /* 0x000000131c217223 */ /* 0x000fe2000000001f */
        /* <DEDUP_REMOVED lines=14> */
[----:B------:R-:W-:Y:S04]  /*1330*/  LDS R31, [R20+0x200] ;  /* 0x00020000141f7984 */ /* 0x000fe80000000800 */
[----:B------:R-:W5:Y:S01]  /*1340*/  LDS.128 R16, [R7+0x20] ;  /* 0x0000200007107984 */ /* 0x000f620000000c00 */
[----:B0-----:R-:W-:-:S03]  /*1350*/  FFMA R25, R12, R25, R33 ;  /* 0x000000190c197223 */ /* 0x001fc60000000021 */
[----:B------:R-:W0:Y:S01]  /*1360*/  LDS R28, [R20+0x240] ;  /* 0x00024000141c7984 */ /* 0x000e220000000800 */
[----:B-1----:R-:W-:-:S03]  /*1370*/  FFMA R24, R24, R13, R25 ;  /* 0x0000000d18187223 */ /* 0x002fc60000000019 */
[----:B------:R-:W1:Y:S01]  /*1380*/  LDS R25, [R20+0x280] ;  /* 0x0002800014197984 */ /* 0x000e620000000800 */
[----:B--2---:R-:W-:-:S03]  /*1390*/  FFMA R27, R27, R14, R24 ;  /* 0x0000000e1b1b7223 */ /* 0x004fc60000000018 */
[----:B------:R-:W2:Y:S01]  /*13a0*/  LDS R24, [R20+0x2c0] ;  /* 0x0002c00014187984 */ /* 0x000ea20000000800 */
[----:B---3--:R-:W-:-:S03]  /*13b0*/  FFMA R33, R22, R15, R27 ;  /* 0x0000000f16217223 */ /* 0x008fc6000000001b */
[----:B------:R-:W-:Y:S04]  /*13c0*/  LDS R27, [R20+0x300] ;  /* 0x00030000141b7984 */ /* 0x000fe80000000800 */
[----:B------:R-:W3:Y:S01]  /*13d0*/  LDS.128 R12, [R7+0x30] ;  /* 0x00003000070c7984 */ /* 0x000ee20000000c00 */
[----:B----4-:R-:W-:-:S03]  /*13e0*/  FFMA R33, R8, R23, R33 ;  /* 0x0000001708217223 */ /* 0x010fc60000000021 */
[----:B------:R-:W4:Y:S04]  /*13f0*/  LDS R22, [R20+0x340] ;  /* 0x0003400014167984 */ /* 0x000f280000000800 */
[----:B------:R-:W4:Y:S01]  /*1400*/  LDS R23, [R20+0x380] ;  /* 0x0003800014177984 */ /* 0x000f220000000800 */
[----:B-----5:R-:W-:-:S03]  /*1410*/  FFMA R30, R30, R9, R33 ;  /* 0x000000091e1e7223 */ /* 0x020fc60000000021 */
[----:B------:R-:W5:Y:S01]  /*1420*/  LDS R8, [R20+0x3c0] ;  /* 0x0003c00014087984 */ /* 0x000f620000000800 */
[----:B------:R-:W-:-:S04]  /*1430*/  FFMA R29, R29, R10, R30 ;  /* 0x0000000a1d1d7223 */ /* 0x000fc8000000001e */
[----:B------:R-:W-:-:S04]  /*1440*/  FFMA R11, R26, R11, R29 ;  /* 0x0000000b1a0b7223 */ /* 0x000fc8000000001d */
[----:B------:R-:W-:-:S04]  /*1450*/  FFMA R11, R16, R31, R11 ;  /* 0x0000001f100b7223 */ /* 0x000fc8000000000b */
[----:B0-----:R-:W-:-:S04]  /*1460*/  FFMA R28, R28, R17, R11 ;  /* 0x000000111c1c7223 */ /* 0x001fc8000000000b */
[----:B-1----:R-:W-:-:S04]  /*1470*/  FFMA R25, R25, R18, R28 ;  /* 0x0000001219197223 */ /* 0x002fc8000000001c */
[----:B--2---:R-:W-:-:S04]  /*1480*/  FFMA R19, R24, R19, R25 ;  /* 0x0000001318137223 */ /* 0x004fc80000000019 */
[----:B---3--:R-:W-:-:S04]  /*1490*/  FFMA R19, R12, R27, R19 ;  /* 0x0000001b0c137223 */ /* 0x008fc80000000013 */
[----:B----4-:R-:W-:-:S04]  /*14a0*/  FFMA R22, R22, R13, R19 ;  /* 0x0000000d16167223 */ /* 0x010fc80000000013 */
[----:B------:R-:W-:-:S04]  /*14b0*/  FFMA R23, R23, R14, R22 ;  /* 0x0000000e17177223 */ /* 0x000fc80000000016 */
[----:B-----5:R-:W-:Y:S01]  /*14c0*/  FFMA R31, R8, R15, R23 ;  /* 0x0000000f081f7223 */ /* 0x020fe20000000017 */
[----:B------:R-:W-:Y:S06]  /*14d0*/  BAR.SYNC.DEFER_BLOCKING 0x0 ;  /* 0x0000000000007b1d */ /* 0x000fec0000010000 */
.L_x_3:
[----:B------:R-:W-:Y:S05]  /*14e0*/  @P1 BRA `(.L_x_0) ;  /* 0x0000000000d81947 */ /* 0x000fea0003800000 */
[----:B------:R-:W0:Y:S01]  /*14f0*/  LDC.64 R8, c[0x0][0x380] ;  /* 0x0000e000ff087b82 */ /* 0x000e220000000a00 */
[C---:B------:R-:W-:Y:S02]  /*1500*/  LEA R10, R0.reuse, R3, 0x4 ;  /* 0x00000003000a7211 */ /* 0x040fe400078e20ff */
[----:B------:R-:W-:-:S03]  /*1510*/  LEA R21, R0, R21, 0x4 ;  /* 0x0000001500157211 */ /* 0x000fc600078e20ff */
[----:B------:R-:W-:Y:S02]  /*1520*/  IMAD R11, R10, R5, R4 ;  /* 0x000000050a0b7224 */ /* 0x000fe400078e0204 */
[----:B------:R-:W1:Y:S01]  /*1530*/  LDC.64 R12, c[0x0][0x388] ;  /* 0x0000e200ff0c7b82 */ /* 0x000e620000000a00 */
[----:B0-----:R-:W-:-:S05]  /*1540*/  IMAD.WIDE R8, R21, 0x4, R8 ;  /* 0x0000000415087825 */ /* 0x001fca00078e0208 */
[----:B------:R-:W2:Y:S01]  /*1550*/  LDG.E R14, desc[UR8][R8.64] ;  /* 0x00000008080e7981 */ /* 0x000ea2000c1e1900 */
[----:B-1----:R-:W-:-:S06]  /*1560*/  IMAD.WIDE.U32 R12, R11, 0x4, R12 ;  /* 0x000000040b0c7825 */ /* 0x002fcc00078e000c */
[----:B------:R-:W3:Y:S01]  /*1570*/  LDG.E R12, desc[UR8][R12.64] ;  /* 0x000000080c0c7981 */ /* 0x000ee2000c1e1900 */
[----:B------:R-:W-:-:S04]  /*1580*/  UIADD3 UR4, UPT, UPT, UR4, 0x400, URZ ;  /* 0x0000040004047890 */ /* 0x000fc8000fffe0ff */
[----:B------:R-:W-:Y:S01]  /*1590*/  ULEA UR4, UR6, UR4, 0x18 ;  /* 0x0000000406047291 */ /* 0x000fe2000f8ec0ff */
[----:B------:R-:W-:-:S05]  /*15a0*/  LEA R15, R2, R7, 0x2 ;  /* 0x00000007020f7211 */ /* 0x000fca00078e10ff */
[----:B------:R-:W-:-:S04]  /*15b0*/  LEA R0, R2, UR4, 0x2 ;  /* 0x0000000402007c11 */ /* 0x000fc8000f8e10ff */
        /* <DEDUP_REMOVED lines=26> */
[----:B------:R-:W4:Y:S01]  /*1760*/  LDS R10, [R0+0x340] ;  /* 0x00034000000a7984 */ /* 0x000f220000000800 */
[----:B-----5:R-:W-:-:S03]  /*1770*/  FFMA R2, R2, R17, R3 ;  /* 0x0000001102027223 */ /* 0x020fc60000000003 */
[----:B------:R-:W5:Y:S04]  /*1780*/  LDS R16, [R0+0x380] ;  /* 0x0003800000107984 */ /* 0x000f680000000800 */
        /* <DEDUP_REMOVED lines=9> */
[----:B-----5:R-:W-:-:S04]  /*1820*/  FFMA R16, R16, R30, R9 ;  /* 0x0000001e10107223 */ /* 0x020fc80000000009 */
[----:B------:R-:W-:Y:S01]  /*1830*/  FFMA R31, R3, R31, R16 ;  /* 0x0000001f031f7223 */ /* 0x000fe20000000010 */
[----:B------:R-:W-:Y:S06]  /*1840*/  BAR.SYNC.DEFER_BLOCKING 0x0 ;  /* 0x0000000000007b1d */ /* 0x000fec0000010000 */
.L_x_0:
[----:B------:R-:W0:Y:S01]  /*1850*/  LDC.64 R2, c[0x0][0x390] ;  /* 0x0000e400ff027b82 */ /* 0x000e220000000a00 */
[----:B------:R-:W-:-:S04]  /*1860*/  IMAD R5, R6, R5, R4 ;  /* 0x0000000506057224 */ /* 0x000fc800078e0204 */
[----:B0-----:R-:W-:-:S05]  /*1870*/  IMAD.WIDE R2, R5, 0x4, R2 ;  /* 0x0000000405027825 */ /* 0x001fca00078e0202 */
[----:B------:R-:W-:Y:S01]  /*1880*/  STG.E desc[UR8][R2.64], R31 ;  /* 0x0000001f02007986 */ /* 0x000fe2000c101908 */
[----:B------:R-:W-:Y:S05]  /*1890*/  EXIT ;  /* 0x000000000000794d */ /* 0x000fea0003800000 */
.L_x_4:
[----:B------:R-:W-:-:S00]  /*18a0*/  BRA `(.L_x_4) ;  /* 0xfffffffc00fc7947 */ /* 0x000fc0000383ffff */
[----:B------:R-:W-:-:S00]  /*18b0*/  NOP ;  /* 0x0000000000007918 */ /* 0x000fc00000000000 */
        /* <DEDUP_REMOVED lines=12> */
.L_x_5:


//--------------------- .nv.shared._Z14matrixMulTiledPfS_S_i --------------------------
	.section	.nv.shared._Z14matrixMulTiledPfS_S_i,"aw",@nobits
	.sectionflags	@""
	.align	4
.nv.shared._Z14matrixMulTiledPfS_S_i:
	.zero		3072


//--------------------- .nv.shared.reserved.0     --------------------------
	.section	.nv.shared.reserved.0,"aw",@nobits
	.weak		__nv_reservedSMEM_offset_0_alias
	.size		__nv_reservedSMEM_offset_0_alias, 0, 64
	.other		__nv_reservedSMEM_offset_0_alias,@"STO_CUDA_RESERVED_SHARED STV_DEFAULT"
__nv_reservedSMEM_offset_0_alias:
	.zero		0
	.zero		64


//--------------------- .nv.constant0._Z14matrixMulTiledPfS_S_i --------------------------
	.section	.nv.constant0._Z14matrixMulTiledPfS_S_i,"a",@progbits
	.sectionflags	@""
	.align	4
.nv.constant0._Z14matrixMulTiledPfS_S_i:
	.zero		924


//--------------------- SYMBOLS --------------------------

	.type		.nv.reservedSmem.offset0,@object
	.size		.nv.reservedSmem.offset0,0x4
	.type		.nv.reservedSmem.cap,@object
	.size		.nv.reservedSmem.cap,0x4
